	.headerflags	@"EF_CUDA_TEXMODE_UNIFIED EF_CUDA_64BIT_ADDRESS EF_CUDA_ACCELERATORS EF_CUDA_SM90 EF_CUDA_VIRTUAL_SM(EF_CUDA_SM90)"
	.elftype	@"ET_EXEC"


//--------------------- .nv.info                  --------------------------
	.section	.nv.info,"",@"SHT_CUDA_INFO"
	.align	4


	//----- nvinfo : EIATTR_REGCOUNT
	.align		4
        /*0000*/ 	.byte	0x04, 0x2f
        /*0002*/ 	.short	(.L_3 - .L_2)
	.align		4
.L_2:
        /*0004*/ 	.word	index@(triton_poi_fused__native_batch_norm_legit_no_training_relu_8)
        /*0008*/ 	.word	0x00000012


	//----- nvinfo : EIATTR_MIN_STACK_SIZE
	.align		4
.L_3:
        /*000c*/ 	.byte	0x04, 0x12
        /*000e*/ 	.short	(.L_5 - .L_4)
	.align		4
.L_4:
        /*0010*/ 	.word	index@(triton_poi_fused__native_batch_norm_legit_no_training_relu_8)
        /*0014*/ 	.word	0x00000000


	//----- nvinfo : EIATTR_FRAME_SIZE
	.align		4
.L_5:
        /*0018*/ 	.byte	0x04, 0x11
        /*001a*/ 	.short	(.L_7 - .L_6)
	.align		4
.L_6:
        /*001c*/ 	.word	index@(triton_poi_fused__native_batch_norm_legit_no_training_relu_8)
        /*0020*/ 	.word	0x00000000


	//----- nvinfo : EIATTR_MIN_STACK_SIZE
	.align		4
.L_7:
        /*0024*/ 	.byte	0x04, 0x12
        /*0026*/ 	.short	(.L_9 - .L_8)
	.align		4
.L_8:
        /*0028*/ 	.word	index@(triton_poi_fused__native_batch_norm_legit_no_training_relu_8)
        /*002c*/ 	.word	0x00000000
.L_9:


//--------------------- .nv.info.triton_poi_fused__native_batch_norm_legit_no_training_relu_8 --------------------------
	.section	.nv.info.triton_poi_fused__native_batch_norm_legit_no_training_relu_8,"",@"SHT_CUDA_INFO"
	.sectionflags	@""
	.align	4


	//----- nvinfo : EIATTR_CUDA_API_VERSION
	.align		4
        /*0000*/ 	.byte	0x04, 0x37
        /*0002*/ 	.short	(.L_11 - .L_10)
.L_10:
        /*0004*/ 	.word	0x0000007c


	//----- nvinfo : EIATTR_KPARAM_INFO
	.align		4
.L_11:
        /*0008*/ 	.byte	0x04, 0x17
        /*000a*/ 	.short	(.L_13 - .L_12)
.L_12:
        /*000c*/ 	.word	0x00000000
        /*0010*/ 	.short	0x0006
        /*0012*/ 	.short	0x0030
        /*0014*/ 	.byte	0x00, 0xf0, 0x11, 0x00


	//----- nvinfo : EIATTR_KPARAM_INFO
	.align		4
.L_13:
        /*0018*/ 	.byte	0x04, 0x17
        /*001a*/ 	.short	(.L_15 - .L_14)
.L_14:
        /*001c*/ 	.word	0x00000000
        /*0020*/ 	.short	0x0005
        /*0022*/ 	.short	0x0028
        /*0024*/ 	.byte	0x00, 0xf4, 0x21, 0x00


	//----- nvinfo : EIATTR_KPARAM_INFO
	.align		4
.L_15:
        /*0028*/ 	.byte	0x04, 0x17
        /*002a*/ 	.short	(.L_17 - .L_16)
.L_16:
        /*002c*/ 	.word	0x00000000
        /*0030*/ 	.short	0x0004
        /*0032*/ 	.short	0x0020
        /*0034*/ 	.byte	0x00, 0xf4, 0x21, 0x00


	//----- nvinfo : EIATTR_KPARAM_INFO
	.align		4
.L_17:
        /*0038*/ 	.byte	0x04, 0x17
        /*003a*/ 	.short	(.L_19 - .L_18)
.L_18:
        /*003c*/ 	.word	0x00000000
        /*0040*/ 	.short	0x0003
        /*0042*/ 	.short	0x0018
        /*0044*/ 	.byte	0x00, 0xf4, 0x21, 0x00


	//----- nvinfo : EIATTR_KPARAM_INFO
	.align		4
.L_19:
        /*0048*/ 	.byte	0x04, 0x17
        /*004a*/ 	.short	(.L_21 - .L_20)
.L_20:
        /*004c*/ 	.word	0x00000000
        /*0050*/ 	.short	0x0002
        /*0052*/ 	.short	0x0010
        /*0054*/ 	.byte	0x00, 0xf4, 0x21, 0x00


	//----- nvinfo : EIATTR_KPARAM_INFO
	.align		4
.L_21:
        /*0058*/ 	.byte	0x04, 0x17
        /*005a*/ 	.short	(.L_23 - .L_22)
.L_22:
        /*005c*/ 	.word	0x00000000
        /*0060*/ 	.short	0x0001
        /*0062*/ 	.short	0x0008
        /*0064*/ 	.byte	0x00, 0xf4, 0x21, 0x00


	//----- nvinfo : EIATTR_KPARAM_INFO
	.align		4
.L_23:
        /*0068*/ 	.byte	0x04, 0x17
        /*006a*/ 	.short	(.L_25 - .L_24)
.L_24:
        /*006c*/ 	.word	0x00000000
        /*0070*/ 	.short	0x0000
        /*0072*/ 	.short	0x0000
        /*0074*/ 	.byte	0x00, 0xf4, 0x21, 0x00


	//----- nvinfo : EIATTR_SPARSE_MMA_MASK
	.align		4
.L_25:
        /*0078*/ 	.byte	0x03, 0x50
        /*007a*/ 	.short	0x0000


	//----- nvinfo : EIATTR_MAXREG_COUNT
	.align		4
        /*007c*/ 	.byte	0x03, 0x1b
        /*007e*/ 	.short	0x00ff


	//----- nvinfo : EIATTR_EXIT_INSTR_OFFSETS
	.align		4
        /*0080*/ 	.byte	0x04, 0x1c
        /*0082*/ 	.short	(.L_27 - .L_26)


	//   ....[0]....
.L_26:
        /*0084*/ 	.word	0x00000330


	//   ....[1]....
        /*0088*/ 	.word	0x00000350


	//----- nvinfo : EIATTR_REQNTID
	.align		4
.L_27:
        /*008c*/ 	.byte	0x04, 0x10
        /*008e*/ 	.short	(.L_29 - .L_28)
.L_28:
        /*0090*/ 	.word	0x00000080
        /*0094*/ 	.word	0x00000001
        /*0098*/ 	.word	0x00000001


	//----- nvinfo : EIATTR_CBANK_PARAM_SIZE
	.align		4
.L_29:
        /*009c*/ 	.byte	0x03, 0x19
        /*009e*/ 	.short	0x0034


	//----- nvinfo : EIATTR_PARAM_CBANK
	.align		4
        /*00a0*/ 	.byte	0x04, 0x0a
        /*00a2*/ 	.short	(.L_31 - .L_30)
	.align		4
.L_30:
        /*00a4*/ 	.word	index@(.nv.constant0.triton_poi_fused__native_batch_norm_legit_no_training_relu_8)
        /*00a8*/ 	.short	0x0210
        /*00aa*/ 	.short	0x0034


	//----- nvinfo : EIATTR_SW_WAR
	.align		4
.L_31:
        /*00ac*/ 	.byte	0x04, 0x36
        /*00ae*/ 	.short	(.L_33 - .L_32)
.L_32:
        /*00b0*/ 	.word	0x00000008
.L_33:


//--------------------- .nv.callgraph             --------------------------
	.section	.nv.callgraph,"",@"SHT_CUDA_CALLGRAPH"
	.align	4
	.sectionentsize	8
	.align		4
        /*0000*/ 	.word	0x00000000
	.align		4
        /*0004*/ 	.word	0xffffffff
	.align		4
        /*0008*/ 	.word	0x00000000
	.align		4
        /*000c*/ 	.word	0xfffffffe
	.align		4
        /*0010*/ 	.word	0x00000000
	.align		4
        /*0014*/ 	.word	0xfffffffd
	.align		4
        /*0018*/ 	.word	0x00000000
	.align		4
        /*001c*/ 	.word	0xfffffffc


//--------------------- .nv.constant4             --------------------------
	.section	.nv.constant4,"a",@progbits
	.align	8
	.align		8
.nv.constant4:
        /*0000*/ 	.dword	_$_str
	.align		8
        /*0008*/ 	.dword	_$_str_$_2


//--------------------- .text.triton_poi_fused__native_batch_norm_legit_no_training_relu_8 --------------------------
	.section	.text.triton_poi_fused__native_batch_norm_legit_no_training_relu_8,"ax",@progbits
	.align	128
        .global         triton_poi_fused__native_batch_norm_legit_no_training_relu_8
        .type           triton_poi_fused__native_batch_norm_legit_no_training_relu_8,@function
        .size           triton_poi_fused__native_batch_norm_legit_no_training_relu_8,(.L_x_1 - triton_poi_fused__native_batch_norm_legit_no_training_relu_8)
        .other          triton_poi_fused__native_batch_norm_legit_no_training_relu_8,@"STO_CUDA_ENTRY STV_DEFAULT"
triton_poi_fused__native_batch_norm_legit_no_training_relu_8:
.text.triton_poi_fused__native_batch_norm_legit_no_training_relu_8:
[----:B------:R-:W0:Y:S01]  /*0000*/  LDC R1, c[0x0][0x28] ;  /* 0x00000a00ff017b82 */ /* 0x000e220000000800 */
[----:B------:R-:W1:Y:S07]  /*0010*/  S2R R0, SR_TID.X ;  /* 0x0000000000007919 */ /* 0x000e6e0000002100 */
[----:B------:R-:W2:Y:S01]  /*0020*/  LDC.64 R8, c[0x0][0x220] ;  /* 0x00008800ff087b82 */ /* 0x000ea20000000a00 */
[----:B------:R-:W-:Y:S01]  /*0030*/  HFMA2.MMA R14, -RZ, RZ, 0, 0 ;  /* 0x00000000ff0e7435 */ /* 0x000fe200000001ff */
[----:B------:R-:W-:Y:S01]  /*0040*/  ULDC.64 UR4, c[0x0][0x208] ;  /* 0x0000820000047ab9 */ /* 0x000fe20000000a00 */
[----:B------:R-:W3:Y:S05]  /*0050*/  S2R R3, SR_CTAID.X ;  /* 0x0000000000037919 */ /* 0x000eea0000002500 */
[----:B------:R-:W4:Y:S08]  /*0060*/  LDC.64 R6, c[0x0][0x218] ;  /* 0x00008600ff067b82 */ /* 0x000f300000000a00 */
[----:B------:R-:W5:Y:S08]  /*0070*/  LDC.64 R10, c[0x0][0x228] ;  /* 0x00008a00ff0a7b82 */ /* 0x000f700000000a00 */
[----:B------:R-:W4:Y:S01]  /*0080*/  LDC.64 R12, c[0x0][0x230] ;  /* 0x00008c00ff0c7b82 */ /* 0x000f220000000a00 */
[----:B-1----:R-:W-:-:S02]  /*0090*/  LOP3.LUT R0, R0, 0x7f, RZ, 0xc0, !PT ;  /* 0x0000007f00007812 */ /* 0x002fc400078ec0ff */
[----:B---3--:R-:W-:Y:S02]  /*00a0*/  SHF.R.S32.HI R2, RZ, 0x18, R3 ;  /* 0x00000018ff027819 */ /* 0x008fe40000011403 */
[----:B------:R-:W-:Y:S02]  /*00b0*/  LEA R0, R3, R0, 0x7 ;  /* 0x0000000003007211 */ /* 0x000fe400078e38ff */
[----:B------:R-:W-:Y:S02]  /*00c0*/  SGXT R3, R2, 0x1 ;  /* 0x000000010203781a */ /* 0x000fe40000000200 */
[----:B------:R-:W-:Y:S02]  /*00d0*/  ISETP.GE.AND P0, PT, R0, 0x500, PT ;  /* 0x000005000000780c */ /* 0x000fe40003f06270 */
[----:B------:R-:W-:-:S04]  /*00e0*/  LEA.HI R3, R3, R0, RZ, 0x6 ;  /* 0x0000000003037211 */ /* 0x000fc800078f30ff */
[----:B------:R-:W-:-:S05]  /*00f0*/  SHF.R.S32.HI R3, RZ, 0x6, R3 ;  /* 0x00000006ff037819 */ /* 0x000fca0000011403 */
[----:B------:R-:W-:-:S05]  /*0100*/  IMAD.HI R2, R3, 0x66666667, RZ ;  /* 0x6666666703027827 */ /* 0x000fca00078e02ff */
[----:B------:R-:W-:-:S04]  /*0110*/  SHF.R.S32.HI R5, RZ, 0x1, R2 ;  /* 0x00000001ff057819 */ /* 0x000fc80000011402 */
[----:B------:R-:W-:Y:S02]  /*0120*/  LEA.HI R2, R2, R5, RZ, 0x1 ;  /* 0x0000000502027211 */ /* 0x000fe400078f08ff */
[----:B------:R-:W1:Y:S03]  /*0130*/  LDC.64 R4, c[0x0][0x210] ;  /* 0x00008400ff047b82 */ /* 0x000e660000000a00 */
[----:B------:R-:W-:-:S04]  /*0140*/  IMAD R15, R2, -0x5, R3 ;  /* 0xfffffffb020f7824 */ /* 0x000fc800078e0203 */
[----:B--2---:R-:W-:-:S05]  /*0150*/  IMAD.WIDE R8, R15, 0x4, R8 ;  /* 0x000000040f087825 */ /* 0x004fca00078e0208 */
[----:B------:R5:W2:Y:S01]  /*0160*/  @!P0 LDG.E.EL R14, desc[UR4][R8.64] ;  /* 0x00000004080e8981 */ /* 0x000aa2000c2e1900 */
[----:B------:R-:W-:Y:S01]  /*0170*/  CS2R R2, SRZ ;  /* 0x0000000000027805 */ /* 0x000fe2000001ff00 */
[----:B----4-:R-:W-:-:S05]  /*0180*/  IMAD.WIDE R6, R15, 0x4, R6 ;  /* 0x000000040f067825 */ /* 0x010fca00078e0206 */
[----:B------:R3:W4:Y:S01]  /*0190*/  @!P0 LDG.E.EL R3, desc[UR4][R6.64] ;  /* 0x0000000406038981 */ /* 0x000722000c2e1900 */
[----:B-1----:R-:W-:-:S04]  /*01a0*/  IMAD.WIDE R4, R0, 0x4, R4 ;  /* 0x0000000400047825 */ /* 0x002fc800078e0204 */
[C---:B-----5:R-:W-:Y:S01]  /*01b0*/  IMAD.WIDE R8, R15.reuse, 0x4, R10 ;  /* 0x000000040f087825 */ /* 0x060fe200078e020a */
[----:B------:R1:W4:Y:S03]  /*01c0*/  @!P0 LDG.E R2, desc[UR4][R4.64] ;  /* 0x0000000404028981 */ /* 0x000326000c1e1900 */
[----:B0-----:R-:W-:Y:S01]  /*01d0*/  IMAD.WIDE R10, R15, 0x4, R12 ;  /* 0x000000040f0a7825 */ /* 0x001fe200078e020c */
[----:B------:R-:W-:-:S06]  /*01e0*/  CS2R R12, SRZ ;  /* 0x00000000000c7805 */ /* 0x000fcc000001ff00 */
[----:B------:R-:W5:Y:S01]  /*01f0*/  @!P0 LDG.E.EL R12, desc[UR4][R8.64] ;  /* 0x00000004080c8981 */ /* 0x000f62000c2e1900 */
[----:B---3--:R-:W-:Y:S01]  /*0200*/  MOV R6, 0x3e800000 ;  /* 0x3e80000000067802 */ /* 0x008fe20000000f00 */
[----:B-1----:R-:W0:Y:S02]  /*0210*/  LDC.64 R4, c[0x0][0x238] ;  /* 0x00008e00ff047b82 */ /* 0x002e240000000a00 */
[----:B------:R-:W5:Y:S01]  /*0220*/  @!P0 LDG.E.EL R13, desc[UR4][R10.64] ;  /* 0x000000040a0d8981 */ /* 0x000f62000c2e1900 */
[----:B--2---:R-:W-:-:S04]  /*0230*/  FADD R14, R14, 9.9999997473787516356e-06 ;  /* 0x3727c5ac0e0e7421 */ /* 0x004fc80000000000 */
[----:B------:R-:W1:Y:S02]  /*0240*/  MUFU.SQRT R15, R14 ;  /* 0x0000000e000f7308 */ /* 0x000e640000002000 */
[C---:B-1----:R-:W-:Y:S02]  /*0250*/  FSETP.GT.AND P1, PT, R15.reuse, 8.50705917302346158658e+37, PT ;  /* 0x7e8000000f00780b */ /* 0x042fe40003f24000 */
[----:B------:R-:W-:-:S11]  /*0260*/  FSETP.GEU.AND P2, PT, R15, 1.175494350822287508e-38, PT ;  /* 0x008000000f00780b */ /* 0x000fd60003f4e000 */
[----:B------:R-:W-:-:S04]  /*0270*/  @P1 FMUL R15, R15, 0.25 ;  /* 0x3e8000000f0f1820 */ /* 0x000fc80000400000 */
[----:B------:R-:W-:-:S06]  /*0280*/  @!P2 FMUL R15, R15, 16777216 ;  /* 0x4b8000000f0fa820 */ /* 0x000fcc0000400000 */
[----:B------:R-:W1:Y:S01]  /*0290*/  MUFU.RCP R15, R15 ;  /* 0x0000000f000f7308 */ /* 0x000e620000001000 */
[----:B------:R-:W-:Y:S01]  /*02a0*/  FSEL R6, R6, 1, P1 ;  /* 0x3f80000006067808 */ /* 0x000fe20000800000 */
[----:B----4-:R-:W-:-:S04]  /*02b0*/  FADD R2, -R3, R2 ;  /* 0x0000000203027221 */ /* 0x010fc80000000100 */
[----:B------:R-:W-:-:S04]  /*02c0*/  @!P2 FMUL R6, R6, 16777216 ;  /* 0x4b8000000606a820 */ /* 0x000fc80000400000 */
[----:B-1----:R-:W-:-:S04]  /*02d0*/  FMUL R3, R15, R6 ;  /* 0x000000060f037220 */ /* 0x002fc80000400000 */
[----:B------:R-:W-:-:S04]  /*02e0*/  FMUL R2, R2, R3 ;  /* 0x0000000302027220 */ /* 0x000fc80000400000 */
[----:B-----5:R-:W-:Y:S01]  /*02f0*/  FFMA R12, R2, R12, R13 ;  /* 0x0000000c020c7223 */ /* 0x020fe2000000000d */
[----:B0-----:R-:W-:-:S04]  /*0300*/  IMAD.WIDE R2, R0, 0x4, R4 ;  /* 0x0000000400027825 */ /* 0x001fc800078e0204 */
[----:B------:R-:W-:-:S04]  /*0310*/  FSETP.GEU.AND P1, PT, R12, RZ, PT ;  /* 0x000000ff0c00720b */ /* 0x000fc80003f2e000 */
[----:B------:R-:W-:Y:S01]  /*0320*/  FSEL R5, R12, RZ, P1 ;  /* 0x000000ff0c057208 */ /* 0x000fe20000800000 */
[----:B------:R-:W-:Y:S08]  /*0330*/  @P0 EXIT ;  /* 0x000000000000094d */ /* 0x000ff00003800000 */
[----:B------:R-:W-:Y:S01]  /*0340*/  STG.E desc[UR4][R2.64], R5 ;  /* 0x0000000502007986 */ /* 0x000fe2000c101904 */
[----:B------:R-:W-:Y:S05]  /*0350*/  EXIT ;  /* 0x000000000000794d */ /* 0x000fea0003800000 */
.L_x_0:
[----:B------:R-:W-:-:S00]  /*0360*/  BRA `(.L_x_0) ;  /* 0xfffffffc00fc7947 */ /* 0x000fc0000383ffff */
[----:B------:R-:W-:-:S00]  /*0370*/  NOP ;  /* 0x0000000000007918 */ /* 0x000fc00000000000 */
        /* <DEDUP_REMOVED lines=8> */
.L_x_1:


//--------------------- .nv.global.init           --------------------------
	.section	.nv.global.init,"aw",@progbits
.nv.global.init:
	.type		_$_str,@object
	.size		_$_str,(_$_str_$_2 - _$_str)
_$_str:
        /*0000*/ 	.byte	0x5f, 0x5f, 0x43, 0x55, 0x44, 0x41, 0x5f, 0x46, 0x54, 0x5a, 0x00
	.type		_$_str_$_2,@object
	.size		_$_str_$_2,(.L_1 - _$_str_$_2)
_$_str_$_2:
        /*000b*/ 	.byte	0x5f, 0x5f, 0x43, 0x55, 0x44, 0x41, 0x5f, 0x50, 0x52, 0x45, 0x43, 0x5f, 0x53, 0x51, 0x52, 0x54
        /*001b*/ 	.byte	0x00
.L_1:


//--------------------- .nv.constant0.triton_poi_fused__native_batch_norm_legit_no_training_relu_8 --------------------------
	.section	.nv.constant0.triton_poi_fused__native_batch_norm_legit_no_training_relu_8,"a",@progbits
	.sectionflags	@""
	.align	4
.nv.constant0.triton_poi_fused__native_batch_norm_legit_no_training_relu_8:
	.zero		580
